//
// Generated by NVIDIA NVVM Compiler
//
// Compiler Build ID: CL-36424714
// Cuda compilation tools, release 13.0, V13.0.88
// Based on NVVM 20.0.0
//

.version 9.0
.target sm_100
.address_size 64

	// .globl	_Z9set_arrayIdEvPT_S0_i

.visible .entry _Z9set_arrayIdEvPT_S0_i(
	.param .u64 .ptr .align 1 _Z9set_arrayIdEvPT_S0_i_param_0,
	.param .f64 _Z9set_arrayIdEvPT_S0_i_param_1,
	.param .u32 _Z9set_arrayIdEvPT_S0_i_param_2
)
{
	.reg .pred 	%p<2>;
	.reg .b32 	%r<6>;
	.reg .b64 	%rd<5>;
	.reg .b64 	%fd<2>;

	ld.param.u64 	%rd1, [_Z9set_arrayIdEvPT_S0_i_param_0];
	ld.param.f64 	%fd1, [_Z9set_arrayIdEvPT_S0_i_param_1];
	ld.param.u32 	%r2, [_Z9set_arrayIdEvPT_S0_i_param_2];
	mov.u32 	%r3, %tid.x;
	mov.u32 	%r4, %ctaid.x;
	mov.u32 	%r5, %ntid.x;
	mad.lo.s32 	%r1, %r4, %r5, %r3;
	setp.ge.s32 	%p1, %r1, %r2;
	@%p1 bra 	$L__BB0_2;
	cvta.to.global.u64 	%rd2, %rd1;
	mul.wide.s32 	%rd3, %r1, 8;
	add.s64 	%rd4, %rd2, %rd3;
	st.global.f64 	[%rd4], %fd1;
$L__BB0_2:
	ret;

}
	// .globl	_Z17stream_monolithicIdEvPKT_PS0_S3_S0_i
.visible .entry _Z17stream_monolithicIdEvPKT_PS0_S3_S0_i(
	.param .u64 .ptr .align 1 _Z17stream_monolithicIdEvPKT_PS0_S3_S0_i_param_0,
	.param .u64 .ptr .align 1 _Z17stream_monolithicIdEvPKT_PS0_S3_S0_i_param_1,
	.param .u64 .ptr .align 1 _Z17stream_monolithicIdEvPKT_PS0_S3_S0_i_param_2,
	.param .f64 _Z17stream_monolithicIdEvPKT_PS0_S3_S0_i_param_3,
	.param .u32 _Z17stream_monolithicIdEvPKT_PS0_S3_S0_i_param_4
)
{
	.reg .pred 	%p<2>;
	.reg .b32 	%r<6>;
	.reg .b64 	%rd<11>;
	.reg .b64 	%fd<5>;

	ld.param.u64 	%rd1, [_Z17stream_monolithicIdEvPKT_PS0_S3_S0_i_param_0];
	ld.param.u64 	%rd2, [_Z17stream_monolithicIdEvPKT_PS0_S3_S0_i_param_1];
	ld.param.u64 	%rd3, [_Z17stream_monolithicIdEvPKT_PS0_S3_S0_i_param_2];
	ld.param.f64 	%fd1, [_Z17stream_monolithicIdEvPKT_PS0_S3_S0_i_param_3];
	ld.param.u32 	%r2, [_Z17stream_monolithicIdEvPKT_PS0_S3_S0_i_param_4];
	mov.u32 	%r3, %tid.x;
	mov.u32 	%r4, %ctaid.x;
	mov.u32 	%r5, %ntid.x;
	mad.lo.s32 	%r1, %r4, %r5, %r3;
	setp.ge.s32 	%p1, %r1, %r2;
	@%p1 bra 	$L__BB1_2;
	cvta.to.global.u64 	%rd4, %rd1;
	cvta.to.global.u64 	%rd5, %rd2;
	cvta.to.global.u64 	%rd6, %rd3;
	mul.wide.s32 	%rd7, %r1, 8;
	add.s64 	%rd8, %rd4, %rd7;
	ld.global.nc.f64 	%fd2, [%rd8];
	add.s64 	%rd9, %rd5, %rd7;
	mul.f64 	%fd3, %fd1, %fd2;
	st.global.f64 	[%rd9], %fd3;
	add.s64 	%rd10, %rd6, %rd7;
	fma.rn.f64 	%fd4, %fd1, %fd3, %fd2;
	st.global.f64 	[%rd10], %fd4;
$L__BB1_2:
	ret;

}


// ===== COMPILED SASS (sm_100) =====

	.target	sm_100

	.elftype	@"ET_EXEC"


//--------------------- .note.nv.tkinfo           --------------------------
	.section	.note.nv.tkinfo,"",@"SHT_NOTE"
	.sectionflags	@"SHF_NOTE_NV_TKINFO"
	.tkinfo
        /*0018*/ 	.word	0x00000002
        /*0030*/ 	.string	""
        /*0030*/ 	.string	"ptxas"
        /*0030*/ 	.string	"Cuda compilation tools, release 13.0, V13.0.88"
        /*0030*/ 	.string	"Build cuda_13.0.r13.0/compiler.36424714_0"
        /*0030*/ 	.string	"-arch sm_100 -m 64 "



//--------------------- .note.nv.cuinfo           --------------------------
	.section	.note.nv.cuinfo,"",@"SHT_NOTE"
	.sectionflags	@"SHF_NOTE_NV_CUINFO"
        /*0018*/ 	.short	0x0002
        /*001a*/ 	.short	0x0064
        /*001c*/ 	.short	0x0082
	.zero		2


//--------------------- .nv.info                  --------------------------
	.section	.nv.info,"",@"SHT_CUDA_INFO"
	.align	4


	//----- nvinfo : EIATTR_REGCOUNT
	.align		4
        /*0000*/ 	.byte	0x04, 0x2f
        /*0002*/ 	.short	(.L_1 - .L_0)
	.align		4
.L_0:
        /*0004*/ 	.word	index@(_Z9set_arrayIdEvPT_S0_i)
        /*0008*/ 	.word	0x0000000a


	//----- nvinfo : EIATTR_FRAME_SIZE
	.align		4
.L_1:
        /*000c*/ 	.byte	0x04, 0x11
        /*000e*/ 	.short	(.L_3 - .L_2)
	.align		4
.L_2:
        /*0010*/ 	.word	index@(_Z9set_arrayIdEvPT_S0_i)
        /*0014*/ 	.word	0x00000000


	//----- nvinfo : EIATTR_REGCOUNT
	.align		4
.L_3:
        /*0018*/ 	.byte	0x04, 0x2f
        /*001a*/ 	.short	(.L_5 - .L_4)
	.align		4
.L_4:
        /*001c*/ 	.word	index@(_Z17stream_monolithicIdEvPKT_PS0_S3_S0_i)
        /*0020*/ 	.word	0x00000010


	//----- nvinfo : EIATTR_FRAME_SIZE
	.align		4
.L_5:
        /*0024*/ 	.byte	0x04, 0x11
        /*0026*/ 	.short	(.L_7 - .L_6)
	.align		4
.L_6:
        /*0028*/ 	.word	index@(_Z17stream_monolithicIdEvPKT_PS0_S3_S0_i)
        /*002c*/ 	.word	0x00000000


	//----- nvinfo : EIATTR_MIN_STACK_SIZE
	.align		4
.L_7:
        /*0030*/ 	.byte	0x04, 0x12
        /*0032*/ 	.short	(.L_9 - .L_8)
	.align		4
.L_8:
        /*0034*/ 	.word	index@(_Z17stream_monolithicIdEvPKT_PS0_S3_S0_i)
        /*0038*/ 	.word	0x00000000


	//----- nvinfo : EIATTR_MIN_STACK_SIZE
	.align		4
.L_9:
        /*003c*/ 	.byte	0x04, 0x12
        /*003e*/ 	.short	(.L_11 - .L_10)
	.align		4
.L_10:
        /*0040*/ 	.word	index@(_Z9set_arrayIdEvPT_S0_i)
        /*0044*/ 	.word	0x00000000
.L_11:


//--------------------- .nv.compat                --------------------------
	.section	.nv.compat,"",@"SHT_CUDA_COMPAT_INFO"
	.align	4
        /*0000*/ 	.byte	0x02, 0x09, 0x00, 0x00, 0x02, 0x02, 0x01, 0x00, 0x02, 0x05, 0x05, 0x00, 0x03, 0x07, 0x01, 0x01
        /*0010*/ 	.byte	0x02, 0x03, 0x00, 0x00, 0x02, 0x06, 0x01, 0x00, 0x04, 0x0b, 0x08, 0x00, 0x01, 0x00, 0x00, 0x00
        /*0020*/ 	.byte	0x00, 0x00, 0x00, 0x00


//--------------------- .nv.info._Z17stream_monolithicIdEvPKT_PS0_S3_S0_i --------------------------
	.section	.nv.info._Z17stream_monolithicIdEvPKT_PS0_S3_S0_i,"",@"SHT_CUDA_INFO"
	.sectionflags	@""
	.align	4


	//----- nvinfo : EIATTR_CUDA_API_VERSION
	.align		4
        /*0000*/ 	.byte	0x04, 0x37
        /*0002*/ 	.short	(.L_13 - .L_12)
.L_12:
        /*0004*/ 	.word	0x00000082


	//----- nvinfo : EIATTR_KPARAM_INFO
	.align		4
.L_13:
        /*0008*/ 	.byte	0x04, 0x17
        /*000a*/ 	.short	(.L_15 - .L_14)
.L_14:
        /*000c*/ 	.word	0x00000000
        /*0010*/ 	.short	0x0004
        /*0012*/ 	.short	0x0020
        /*0014*/ 	.byte	0x00, 0xf0, 0x11, 0x00


	//----- nvinfo : EIATTR_KPARAM_INFO
	.align		4
.L_15:
        /*0018*/ 	.byte	0x04, 0x17
        /*001a*/ 	.short	(.L_17 - .L_16)
.L_16:
        /*001c*/ 	.word	0x00000000
        /*0020*/ 	.short	0x0003
        /*0022*/ 	.short	0x0018
        /*0024*/ 	.byte	0x00, 0xf0, 0x21, 0x00


	//----- nvinfo : EIATTR_KPARAM_INFO
	.align		4
.L_17:
        /*0028*/ 	.byte	0x04, 0x17
        /*002a*/ 	.short	(.L_19 - .L_18)
.L_18:
        /*002c*/ 	.word	0x00000000
        /*0030*/ 	.short	0x0002
        /*0032*/ 	.short	0x0010
        /*0034*/ 	.byte	0x00, 0xf5, 0x21, 0x00


	//----- nvinfo : EIATTR_KPARAM_INFO
	.align		4
.L_19:
        /*0038*/ 	.byte	0x04, 0x17
        /*003a*/ 	.short	(.L_21 - .L_20)
.L_20:
        /*003c*/ 	.word	0x00000000
        /*0040*/ 	.short	0x0001
        /*0042*/ 	.short	0x0008
        /*0044*/ 	.byte	0x00, 0xf5, 0x21, 0x00


	//----- nvinfo : EIATTR_KPARAM_INFO
	.align		4
.L_21:
        /*0048*/ 	.byte	0x04, 0x17
        /*004a*/ 	.short	(.L_23 - .L_22)
.L_22:
        /*004c*/ 	.word	0x00000000
        /*0050*/ 	.short	0x0000
        /*0052*/ 	.short	0x0000
        /*0054*/ 	.byte	0x00, 0xf5, 0x21, 0x00


	//----- nvinfo : EIATTR_SPARSE_MMA_MASK
	.align		4
.L_23:
        /*0058*/ 	.byte	0x03, 0x50
        /*005a*/ 	.short	0x0000


	//----- nvinfo : EIATTR_MAXREG_COUNT
	.align		4
        /*005c*/ 	.byte	0x03, 0x1b
        /*005e*/ 	.short	0x00ff


	//----- nvinfo : EIATTR_MERCURY_ISA_VERSION
	.align		4
        /*0060*/ 	.byte	0x03, 0x5f
        /*0062*/ 	.short	0x0101


	//----- nvinfo : EIATTR_VRC_CTA_INIT_COUNT
	.align		4
        /*0064*/ 	.byte	0x02, 0x4a
	.zero		1
	.zero		1


	//----- nvinfo : EIATTR_EXIT_INSTR_OFFSETS
	.align		4
        /*0068*/ 	.byte	0x04, 0x1c
        /*006a*/ 	.short	(.L_25 - .L_24)


	//   ....[0]....
.L_24:
        /*006c*/ 	.word	0x00000070


	//   ....[1]....
        /*0070*/ 	.word	0x00000150


	//----- nvinfo : EIATTR_CBANK_PARAM_SIZE
	.align		4
.L_25:
        /*0074*/ 	.byte	0x03, 0x19
        /*0076*/ 	.short	0x0024


	//----- nvinfo : EIATTR_PARAM_CBANK
	.align		4
        /*0078*/ 	.byte	0x04, 0x0a
        /*007a*/ 	.short	(.L_27 - .L_26)
	.align		4
.L_26:
        /*007c*/ 	.word	index@(.nv.constant0._Z17stream_monolithicIdEvPKT_PS0_S3_S0_i)
        /*0080*/ 	.short	0x0380
        /*0082*/ 	.short	0x0024


	//----- nvinfo : EIATTR_SW_WAR
	.align		4
.L_27:
        /*0084*/ 	.byte	0x04, 0x36
        /*0086*/ 	.short	(.L_29 - .L_28)
.L_28:
        /*0088*/ 	.word	0x00000008
.L_29:


//--------------------- .nv.info._Z9set_arrayIdEvPT_S0_i --------------------------
	.section	.nv.info._Z9set_arrayIdEvPT_S0_i,"",@"SHT_CUDA_INFO"
	.sectionflags	@""
	.align	4


	//----- nvinfo : EIATTR_CUDA_API_VERSION
	.align		4
        /*0000*/ 	.byte	0x04, 0x37
        /*0002*/ 	.short	(.L_31 - .L_30)
.L_30:
        /*0004*/ 	.word	0x00000082


	//----- nvinfo : EIATTR_KPARAM_INFO
	.align		4
.L_31:
        /*0008*/ 	.byte	0x04, 0x17
        /*000a*/ 	.short	(.L_33 - .L_32)
.L_32:
        /*000c*/ 	.word	0x00000000
        /*0010*/ 	.short	0x0002
        /*0012*/ 	.short	0x0010
        /*0014*/ 	.byte	0x00, 0xf0, 0x11, 0x00


	//----- nvinfo : EIATTR_KPARAM_INFO
	.align		4
.L_33:
        /*0018*/ 	.byte	0x04, 0x17
        /*001a*/ 	.short	(.L_35 - .L_34)
.L_34:
        /*001c*/ 	.word	0x00000000
        /*0020*/ 	.short	0x0001
        /*0022*/ 	.short	0x0008
        /*0024*/ 	.byte	0x00, 0xf0, 0x21, 0x00


	//----- nvinfo : EIATTR_KPARAM_INFO
	.align		4
.L_35:
        /*0028*/ 	.byte	0x04, 0x17
        /*002a*/ 	.short	(.L_37 - .L_36)
.L_36:
        /*002c*/ 	.word	0x00000000
        /*0030*/ 	.short	0x0000
        /*0032*/ 	.short	0x0000
        /*0034*/ 	.byte	0x00, 0xf5, 0x21, 0x00


	//----- nvinfo : EIATTR_SPARSE_MMA_MASK
	.align		4
.L_37:
        /*0038*/ 	.byte	0x03, 0x50
        /*003a*/ 	.short	0x0000


	//----- nvinfo : EIATTR_MAXREG_COUNT
	.align		4
        /*003c*/ 	.byte	0x03, 0x1b
        /*003e*/ 	.short	0x00ff


	//----- nvinfo : EIATTR_MERCURY_ISA_VERSION
	.align		4
        /*0040*/ 	.byte	0x03, 0x5f
        /*0042*/ 	.short	0x0101


	//----- nvinfo : EIATTR_VRC_CTA_INIT_COUNT
	.align		4
        /*0044*/ 	.byte	0x02, 0x4a
	.zero		1
	.zero		1


	//----- nvinfo : EIATTR_EXIT_INSTR_OFFSETS
	.align		4
        /*0048*/ 	.byte	0x04, 0x1c
        /*004a*/ 	.short	(.L_39 - .L_38)


	//   ....[0]....
.L_38:
        /*004c*/ 	.word	0x00000070


	//   ....[1]....
        /*0050*/ 	.word	0x000000d0


	//----- nvinfo : EIATTR_CBANK_PARAM_SIZE
	.align		4
.L_39:
        /*0054*/ 	.byte	0x03, 0x19
        /*0056*/ 	.short	0x0014


	//----- nvinfo : EIATTR_PARAM_CBANK
	.align		4
        /*0058*/ 	.byte	0x04, 0x0a
        /*005a*/ 	.short	(.L_41 - .L_40)
	.align		4
.L_40:
        /*005c*/ 	.word	index@(.nv.constant0._Z9set_arrayIdEvPT_S0_i)
        /*0060*/ 	.short	0x0380
        /*0062*/ 	.short	0x0014


	//----- nvinfo : EIATTR_SW_WAR
	.align		4
.L_41:
        /*0064*/ 	.byte	0x04, 0x36
        /*0066*/ 	.short	(.L_43 - .L_42)
.L_42:
        /*0068*/ 	.word	0x00000008
.L_43:


//--------------------- .nv.callgraph             --------------------------
	.section	.nv.callgraph,"",@"SHT_CUDA_CALLGRAPH"
	.align	4
	.sectionentsize	8
	.align		4
        /*0000*/ 	.word	0x00000000
	.align		4
        /*0004*/ 	.word	0xffffffff
	.align		4
        /*0008*/ 	.word	0x00000000
	.align		4
        /*000c*/ 	.word	0xfffffffe
	.align		4
        /*0010*/ 	.word	0x00000000
	.align		4
        /*0014*/ 	.word	0xfffffffd
	.align		4
        /*0018*/ 	.word	0x00000000
	.align		4
        /*001c*/ 	.word	0xfffffffc


//--------------------- .text._Z17stream_monolithicIdEvPKT_PS0_S3_S0_i --------------------------
	.section	.text._Z17stream_monolithicIdEvPKT_PS0_S3_S0_i,"ax",@progbits
	.align	128
        .global         _Z17stream_monolithicIdEvPKT_PS0_S3_S0_i
        .type           _Z17stream_monolithicIdEvPKT_PS0_S3_S0_i,@function
        .size           _Z17stream_monolithicIdEvPKT_PS0_S3_S0_i,(.L_x_2 - _Z17stream_monolithicIdEvPKT_PS0_S3_S0_i)
        .other          _Z17stream_monolithicIdEvPKT_PS0_S3_S0_i,@"STO_CUDA_ENTRY STV_DEFAULT"
_Z17stream_monolithicIdEvPKT_PS0_S3_S0_i:
.text._Z17stream_monolithicIdEvPKT_PS0_S3_S0_i:
[----:B------:R-:W-:Y:S01]  /*0000*/  LDC R1, c[0x0][0x37c] ;  /* 0x0000df00ff017b82 */ /* 0x000fe20000000800 */
[----:B------:R-:W0:Y:S07]  /*0010*/  S2R R13, SR_TID.X ;  /* 0x00000000000d7919 */ /* 0x000e2e0000002100 */
[----:B------:R-:W0:Y:S01]  /*0020*/  S2UR UR4, SR_CTAID.X ;  /* 0x00000000000479c3 */ /* 0x000e220000002500 */
[----:B------:R-:W1:Y:S07]  /*0030*/  LDCU UR5, c[0x0][0x3a0] ;  /* 0x00007400ff0577ac */ /* 0x000e6e0008000800 */
[----:B------:R-:W0:Y:S02]  /*0040*/  LDC R0, c[0x0][0x360] ;  /* 0x0000d800ff007b82 */ /* 0x000e240000000800 */
[----:B0-----:R-:W-:-:S05]  /*0050*/  IMAD R13, R0, UR4, R13 ;  /* 0x00000004000d7c24 */ /* 0x001fca000f8e020d */
[----:B-1----:R-:W-:-:S13]  /*0060*/  ISETP.GE.AND P0, PT, R13, UR5, PT ;  /* 0x000000050d007c0c */ /* 0x002fda000bf06270 */
[----:B------:R-:W-:Y:S05]  /*0070*/  @P0 EXIT ;  /* 0x000000000000094d */ /* 0x000fea0003800000 */
[----:B------:R-:W0:Y:S01]  /*0080*/  LDC.64 R2, c[0x0][0x380] ;  /* 0x0000e000ff027b82 */ /* 0x000e220000000a00 */
[----:B------:R-:W1:Y:S07]  /*0090*/  LDCU.64 UR4, c[0x0][0x358] ;  /* 0x00006b00ff0477ac */ /* 0x000e6e0008000a00 */
[----:B------:R-:W2:Y:S08]  /*00a0*/  LDC.64 R10, c[0x0][0x398] ;  /* 0x0000e600ff0a7b82 */ /* 0x000eb00000000a00 */
[----:B------:R-:W3:Y:S01]  /*00b0*/  LDC.64 R4, c[0x0][0x388] ;  /* 0x0000e200ff047b82 */ /* 0x000ee20000000a00 */
[----:B0-----:R-:W-:-:S07]  /*00c0*/  IMAD.WIDE R2, R13, 0x8, R2 ;  /* 0x000000080d027825 */ /* 0x001fce00078e0202 */
[----:B------:R-:W0:Y:S01]  /*00d0*/  LDC.64 R8, c[0x0][0x390] ;  /* 0x0000e400ff087b82 */ /* 0x000e220000000a00 */
[----:B-1----:R-:W2:Y:S01]  /*00e0*/  LDG.E.64.CONSTANT R2, desc[UR4][R2.64] ;  /* 0x0000000402027981 */ /* 0x002ea2000c1e9b00 */
[----:B---3--:R-:W-:-:S04]  /*00f0*/  IMAD.WIDE R4, R13, 0x8, R4 ;  /* 0x000000080d047825 */ /* 0x008fc800078e0204 */
[----:B0-----:R-:W-:Y:S01]  /*0100*/  IMAD.WIDE R8, R13, 0x8, R8 ;  /* 0x000000080d087825 */ /* 0x001fe200078e0208 */
[----:B--2---:R-:W-:-:S07]  /*0110*/  DMUL R6, R2, R10 ;  /* 0x0000000a02067228 */ /* 0x004fce0000000000 */
[----:B------:R-:W-:Y:S01]  /*0120*/  STG.E.64 desc[UR4][R4.64], R6 ;  /* 0x0000000604007986 */ /* 0x000fe2000c101b04 */
[----:B------:R-:W-:-:S07]  /*0130*/  DFMA R10, R6, R10, R2 ;  /* 0x0000000a060a722b */ /* 0x000fce0000000002 */
[----:B------:R-:W-:Y:S01]  /*0140*/  STG.E.64 desc[UR4][R8.64], R10 ;  /* 0x0000000a08007986 */ /* 0x000fe2000c101b04 */
[----:B------:R-:W-:Y:S05]  /*0150*/  EXIT ;  /* 0x000000000000794d */ /* 0x000fea0003800000 */
.L_x_0:
[----:B------:R-:W-:-:S00]  /*0160*/  BRA `(.L_x_0) ;  /* 0xfffffffc00fc7947 */ /* 0x000fc0000383ffff */
[----:B------:R-:W-:-:S00]  /*0170*/  NOP ;  /* 0x0000000000007918 */ /* 0x000fc00000000000 */
        /* <DEDUP_REMOVED lines=8> */
.L_x_2:


//--------------------- .text._Z9set_arrayIdEvPT_S0_i --------------------------
	.section	.text._Z9set_arrayIdEvPT_S0_i,"ax",@progbits
	.align	128
        .global         _Z9set_arrayIdEvPT_S0_i
        .type           _Z9set_arrayIdEvPT_S0_i,@function
        .size           _Z9set_arrayIdEvPT_S0_i,(.L_x_3 - _Z9set_arrayIdEvPT_S0_i)
        .other          _Z9set_arrayIdEvPT_S0_i,@"STO_CUDA_ENTRY STV_DEFAULT"
_Z9set_arrayIdEvPT_S0_i:
.text._Z9set_arrayIdEvPT_S0_i:
        /* <DEDUP_REMOVED lines=10> */
[----:B------:R-:W1:Y:S01]  /*00a0*/  LDC.64 R4, c[0x0][0x388] ;  /* 0x0000e200ff047b82 */ /* 0x000e620000000a00 */
[----:B0-----:R-:W-:-:S05]  /*00b0*/  IMAD.WIDE R2, R7, 0x8, R2 ;  /* 0x0000000807027825 */ /* 0x001fca00078e0202 */
[----:B-1----:R-:W-:Y:S01]  /*00c0*/  STG.E.64 desc[UR4][R2.64], R4 ;  /* 0x0000000402007986 */ /* 0x002fe2000c101b04 */
[----:B------:R-:W-:Y:S05]  /*00d0*/  EXIT ;  /* 0x000000000000794d */ /* 0x000fea0003800000 */
.L_x_1:
        /* <DEDUP_REMOVED lines=10> */
.L_x_3:


//--------------------- .nv.shared.reserved.0     --------------------------
	.section	.nv.shared.reserved.0,"aw",@nobits
	.weak		__nv_reservedSMEM_offset_0_alias
	.size		__nv_reservedSMEM_offset_0_alias, 0, 64
	.other		__nv_reservedSMEM_offset_0_alias,@"STO_CUDA_RESERVED_SHARED STV_DEFAULT"
__nv_reservedSMEM_offset_0_alias:
	.zero		0
	.zero		64


//--------------------- .nv.constant0._Z17stream_monolithicIdEvPKT_PS0_S3_S0_i --------------------------
	.section	.nv.constant0._Z17stream_monolithicIdEvPKT_PS0_S3_S0_i,"a",@progbits
	.sectionflags	@""
	.align	4
.nv.constant0._Z17stream_monolithicIdEvPKT_PS0_S3_S0_i:
	.zero		932


//--------------------- .nv.constant0._Z9set_arrayIdEvPT_S0_i --------------------------
	.section	.nv.constant0._Z9set_arrayIdEvPT_S0_i,"a",@progbits
	.sectionflags	@""
	.align	4
.nv.constant0._Z9set_arrayIdEvPT_S0_i:
	.zero		916


//--------------------- SYMBOLS --------------------------

	.type		.nv.reservedSmem.offset0,@object
	.size		.nv.reservedSmem.offset0,0x4
